	.headerflags	@"EF_CUDA_TEXMODE_UNIFIED EF_CUDA_64BIT_ADDRESS EF_CUDA_ACCELERATORS EF_CUDA_SM90 EF_CUDA_VIRTUAL_SM(EF_CUDA_SM90)"
	.elftype	@"ET_EXEC"


//--------------------- .nv.info                  --------------------------
	.section	.nv.info,"",@"SHT_CUDA_INFO"
	.align	4


	//----- nvinfo : EIATTR_REGCOUNT
	.align		4
        /*0000*/ 	.byte	0x04, 0x2f
        /*0002*/ 	.short	(.L_3 - .L_2)
	.align		4
.L_2:
        /*0004*/ 	.word	index@(triton_poi_fused__native_batch_norm_legit_no_training_add_relu_43)
        /*0008*/ 	.word	0x00000013


	//----- nvinfo : EIATTR_MIN_STACK_SIZE
	.align		4
.L_3:
        /*000c*/ 	.byte	0x04, 0x12
        /*000e*/ 	.short	(.L_5 - .L_4)
	.align		4
.L_4:
        /*0010*/ 	.word	index@(triton_poi_fused__native_batch_norm_legit_no_training_add_relu_43)
        /*0014*/ 	.word	0x00000000


	//----- nvinfo : EIATTR_FRAME_SIZE
	.align		4
.L_5:
        /*0018*/ 	.byte	0x04, 0x11
        /*001a*/ 	.short	(.L_7 - .L_6)
	.align		4
.L_6:
        /*001c*/ 	.word	index@(triton_poi_fused__native_batch_norm_legit_no_training_add_relu_43)
        /*0020*/ 	.word	0x00000000


	//----- nvinfo : EIATTR_MIN_STACK_SIZE
	.align		4
.L_7:
        /*0024*/ 	.byte	0x04, 0x12
        /*0026*/ 	.short	(.L_9 - .L_8)
	.align		4
.L_8:
        /*0028*/ 	.word	index@(triton_poi_fused__native_batch_norm_legit_no_training_add_relu_43)
        /*002c*/ 	.word	0x00000000
.L_9:


//--------------------- .nv.info.triton_poi_fused__native_batch_norm_legit_no_training_add_relu_43 --------------------------
	.section	.nv.info.triton_poi_fused__native_batch_norm_legit_no_training_add_relu_43,"",@"SHT_CUDA_INFO"
	.sectionflags	@""
	.align	4


	//----- nvinfo : EIATTR_CUDA_API_VERSION
	.align		4
        /*0000*/ 	.byte	0x04, 0x37
        /*0002*/ 	.short	(.L_11 - .L_10)
.L_10:
        /*0004*/ 	.word	0x0000007c


	//----- nvinfo : EIATTR_KPARAM_INFO
	.align		4
.L_11:
        /*0008*/ 	.byte	0x04, 0x17
        /*000a*/ 	.short	(.L_13 - .L_12)
.L_12:
        /*000c*/ 	.word	0x00000000
        /*0010*/ 	.short	0x0007
        /*0012*/ 	.short	0x0038
        /*0014*/ 	.byte	0x00, 0xf0, 0x11, 0x00


	//----- nvinfo : EIATTR_KPARAM_INFO
	.align		4
.L_13:
        /*0018*/ 	.byte	0x04, 0x17
        /*001a*/ 	.short	(.L_15 - .L_14)
.L_14:
        /*001c*/ 	.word	0x00000000
        /*0020*/ 	.short	0x0006
        /*0022*/ 	.short	0x0030
        /*0024*/ 	.byte	0x00, 0xf4, 0x21, 0x00


	//----- nvinfo : EIATTR_KPARAM_INFO
	.align		4
.L_15:
        /*0028*/ 	.byte	0x04, 0x17
        /*002a*/ 	.short	(.L_17 - .L_16)
.L_16:
        /*002c*/ 	.word	0x00000000
        /*0030*/ 	.short	0x0005
        /*0032*/ 	.short	0x0028
        /*0034*/ 	.byte	0x00, 0xf4, 0x21, 0x00


	//----- nvinfo : EIATTR_KPARAM_INFO
	.align		4
.L_17:
        /*0038*/ 	.byte	0x04, 0x17
        /*003a*/ 	.short	(.L_19 - .L_18)
.L_18:
        /*003c*/ 	.word	0x00000000
        /*0040*/ 	.short	0x0004
        /*0042*/ 	.short	0x0020
        /*0044*/ 	.byte	0x00, 0xf4, 0x21, 0x00


	//----- nvinfo : EIATTR_KPARAM_INFO
	.align		4
.L_19:
        /*0048*/ 	.byte	0x04, 0x17
        /*004a*/ 	.short	(.L_21 - .L_20)
.L_20:
        /*004c*/ 	.word	0x00000000
        /*0050*/ 	.short	0x0003
        /*0052*/ 	.short	0x0018
        /*0054*/ 	.byte	0x00, 0xf4, 0x21, 0x00


	//----- nvinfo : EIATTR_KPARAM_INFO
	.align		4
.L_21:
        /*0058*/ 	.byte	0x04, 0x17
        /*005a*/ 	.short	(.L_23 - .L_22)
.L_22:
        /*005c*/ 	.word	0x00000000
        /*0060*/ 	.short	0x0002
        /*0062*/ 	.short	0x0010
        /*0064*/ 	.byte	0x00, 0xf4, 0x21, 0x00


	//----- nvinfo : EIATTR_KPARAM_INFO
	.align		4
.L_23:
        /*0068*/ 	.byte	0x04, 0x17
        /*006a*/ 	.short	(.L_25 - .L_24)
.L_24:
        /*006c*/ 	.word	0x00000000
        /*0070*/ 	.short	0x0001
        /*0072*/ 	.short	0x0008
        /*0074*/ 	.byte	0x00, 0xf4, 0x21, 0x00


	//----- nvinfo : EIATTR_KPARAM_INFO
	.align		4
.L_25:
        /*0078*/ 	.byte	0x04, 0x17
        /*007a*/ 	.short	(.L_27 - .L_26)
.L_26:
        /*007c*/ 	.word	0x00000000
        /*0080*/ 	.short	0x0000
        /*0082*/ 	.short	0x0000
        /*0084*/ 	.byte	0x00, 0xf4, 0x21, 0x00


	//----- nvinfo : EIATTR_SPARSE_MMA_MASK
	.align		4
.L_27:
        /*0088*/ 	.byte	0x03, 0x50
        /*008a*/ 	.short	0x0000


	//----- nvinfo : EIATTR_MAXREG_COUNT
	.align		4
        /*008c*/ 	.byte	0x03, 0x1b
        /*008e*/ 	.short	0x00ff


	//----- nvinfo : EIATTR_EXIT_INSTR_OFFSETS
	.align		4
        /*0090*/ 	.byte	0x04, 0x1c
        /*0092*/ 	.short	(.L_29 - .L_28)


	//   ....[0]....
.L_28:
        /*0094*/ 	.word	0x00000310


	//----- nvinfo : EIATTR_REQNTID
	.align		4
.L_29:
        /*0098*/ 	.byte	0x04, 0x10
        /*009a*/ 	.short	(.L_31 - .L_30)
.L_30:
        /*009c*/ 	.word	0x00000080
        /*00a0*/ 	.word	0x00000001
        /*00a4*/ 	.word	0x00000001


	//----- nvinfo : EIATTR_CBANK_PARAM_SIZE
	.align		4
.L_31:
        /*00a8*/ 	.byte	0x03, 0x19
        /*00aa*/ 	.short	0x003c


	//----- nvinfo : EIATTR_PARAM_CBANK
	.align		4
        /*00ac*/ 	.byte	0x04, 0x0a
        /*00ae*/ 	.short	(.L_33 - .L_32)
	.align		4
.L_32:
        /*00b0*/ 	.word	index@(.nv.constant0.triton_poi_fused__native_batch_norm_legit_no_training_add_relu_43)
        /*00b4*/ 	.short	0x0210
        /*00b6*/ 	.short	0x003c


	//----- nvinfo : EIATTR_SW_WAR
	.align		4
.L_33:
        /*00b8*/ 	.byte	0x04, 0x36
        /*00ba*/ 	.short	(.L_35 - .L_34)
.L_34:
        /*00bc*/ 	.word	0x00000008
.L_35:


//--------------------- .nv.callgraph             --------------------------
	.section	.nv.callgraph,"",@"SHT_CUDA_CALLGRAPH"
	.align	4
	.sectionentsize	8
	.align		4
        /*0000*/ 	.word	0x00000000
	.align		4
        /*0004*/ 	.word	0xffffffff
	.align		4
        /*0008*/ 	.word	0x00000000
	.align		4
        /*000c*/ 	.word	0xfffffffe
	.align		4
        /*0010*/ 	.word	0x00000000
	.align		4
        /*0014*/ 	.word	0xfffffffd
	.align		4
        /*0018*/ 	.word	0x00000000
	.align		4
        /*001c*/ 	.word	0xfffffffc


//--------------------- .nv.constant4             --------------------------
	.section	.nv.constant4,"a",@progbits
	.align	8
	.align		8
.nv.constant4:
        /*0000*/ 	.dword	_$_str
	.align		8
        /*0008*/ 	.dword	_$_str_$_2


//--------------------- .text.triton_poi_fused__native_batch_norm_legit_no_training_add_relu_43 --------------------------
	.section	.text.triton_poi_fused__native_batch_norm_legit_no_training_add_relu_43,"ax",@progbits
	.align	128
        .global         triton_poi_fused__native_batch_norm_legit_no_training_add_relu_43
        .type           triton_poi_fused__native_batch_norm_legit_no_training_add_relu_43,@function
        .size           triton_poi_fused__native_batch_norm_legit_no_training_add_relu_43,(.L_x_1 - triton_poi_fused__native_batch_norm_legit_no_training_add_relu_43)
        .other          triton_poi_fused__native_batch_norm_legit_no_training_add_relu_43,@"STO_CUDA_ENTRY STV_DEFAULT"
triton_poi_fused__native_batch_norm_legit_no_training_add_relu_43:
.text.triton_poi_fused__native_batch_norm_legit_no_training_add_relu_43:
[----:B------:R-:W-:Y:S01]  /*0000*/  LDC R1, c[0x0][0x28] ;  /* 0x00000a00ff017b82 */ /* 0x000fe20000000800 */
[----:B------:R-:W1:Y:S07]  /*0010*/  S2R R0, SR_TID.X ;  /* 0x0000000000007919 */ /* 0x000e6e0000002100 */
[----:B------:R-:W2:Y:S01]  /*0020*/  LDC.64 R8, c[0x0][0x220] ;  /* 0x00008800ff087b82 */ /* 0x000ea20000000a00 */
[----:B------:R-:W-:Y:S01]  /*0030*/  ULDC.64 UR4, c[0x0][0x208] ;  /* 0x0000820000047ab9 */ /* 0x000fe20000000a00 */
[----:B------:R-:W3:Y:S06]  /*0040*/  S2R R3, SR_CTAID.X ;  /* 0x0000000000037919 */ /* 0x000eec0000002500 */
[----:B------:R-:W4:Y:S08]  /*0050*/  LDC.64 R6, c[0x0][0x218] ;  /* 0x00008600ff067b82 */ /* 0x000f300000000a00 */
[----:B------:R-:W5:Y:S08]  /*0060*/  LDC.64 R4, c[0x0][0x210] ;  /* 0x00008400ff047b82 */ /* 0x000f700000000a00 */
[----:B------:R-:W5:Y:S01]  /*0070*/  LDC.64 R10, c[0x0][0x228] ;  /* 0x00008a00ff0a7b82 */ /* 0x000f620000000a00 */
[----:B-1----:R-:W-:-:S07]  /*0080*/  LOP3.LUT R0, R0, 0x7f, RZ, 0xc0, !PT ;  /* 0x0000007f00007812 */ /* 0x002fce00078ec0ff */
[----:B------:R-:W1:Y:S01]  /*0090*/  LDC.64 R12, c[0x0][0x230] ;  /* 0x00008c00ff0c7b82 */ /* 0x000e620000000a00 */
[----:B---3--:R-:W-:Y:S02]  /*00a0*/  SHF.R.S32.HI R2, RZ, 0x18, R3 ;  /* 0x00000018ff027819 */ /* 0x008fe40000011403 */
[----:B------:R-:W-:Y:S02]  /*00b0*/  LEA R0, R3, R0, 0x7 ;  /* 0x0000000003007211 */ /* 0x000fe400078e38ff */
[----:B------:R-:W-:-:S04]  /*00c0*/  SGXT R3, R2, 0x1 ;  /* 0x000000010203781a */ /* 0x000fc80000000200 */
[----:B------:R-:W-:-:S04]  /*00d0*/  LEA.HI R3, R3, R0, RZ, 0xb ;  /* 0x0000000003037211 */ /* 0x000fc800078f58ff */
[----:B------:R-:W-:-:S04]  /*00e0*/  LOP3.LUT R3, R3, 0xfffff800, RZ, 0xc0, !PT ;  /* 0xfffff80003037812 */ /* 0x000fc800078ec0ff */
[----:B------:R-:W-:Y:S02]  /*00f0*/  IADD3 R15, R0, -R3, RZ ;  /* 0x80000003000f7210 */ /* 0x000fe40007ffe0ff */
[----:B------:R-:W3:Y:S03]  /*0100*/  LDC.64 R2, c[0x0][0x238] ;  /* 0x00008e00ff027b82 */ /* 0x000ee60000000a00 */
[----:B--2---:R-:W-:-:S05]  /*0110*/  IMAD.WIDE R8, R15, 0x4, R8 ;  /* 0x000000040f087825 */ /* 0x004fca00078e0208 */
[----:B------:R1:W2:Y:S01]  /*0120*/  LDG.E.EL R16, desc[UR4][R8.64] ;  /* 0x0000000408107981 */ /* 0x0002a2000c2e1900 */
[----:B----4-:R-:W-:-:S04]  /*0130*/  IMAD.WIDE R6, R15, 0x4, R6 ;  /* 0x000000040f067825 */ /* 0x010fc800078e0206 */
[C---:B-----5:R-:W-:Y:S02]  /*0140*/  IMAD.WIDE R4, R0.reuse, 0x4, R4 ;  /* 0x0000000400047825 */ /* 0x060fe400078e0204 */
[----:B------:R-:W4:Y:S02]  /*0150*/  LDG.E.EL R7, desc[UR4][R6.64] ;  /* 0x0000000406077981 */ /* 0x000f24000c2e1900 */
[C---:B0-----:R-:W-:Y:S02]  /*0160*/  IMAD.WIDE R10, R15.reuse, 0x4, R10 ;  /* 0x000000040f0a7825 */ /* 0x041fe400078e020a */
[----:B------:R0:W4:Y:S02]  /*0170*/  LDG.E R14, desc[UR4][R4.64] ;  /* 0x00000004040e7981 */ /* 0x000124000c1e1900 */
[----:B-1----:R-:W-:Y:S02]  /*0180*/  IMAD.WIDE R8, R15, 0x4, R12 ;  /* 0x000000040f087825 */ /* 0x002fe400078e020c */
[----:B------:R1:W5:Y:S02]  /*0190*/  LDG.E.EL R10, desc[UR4][R10.64] ;  /* 0x000000040a0a7981 */ /* 0x000364000c2e1900 */
[----:B---3--:R-:W-:-:S02]  /*01a0*/  IMAD.WIDE R2, R0, 0x4, R2 ;  /* 0x0000000400027825 */ /* 0x008fc400078e0202 */
[----:B------:R-:W5:Y:S01]  /*01b0*/  LDG.E.EL R9, desc[UR4][R8.64] ;  /* 0x0000000408097981 */ /* 0x000f62000c2e1900 */
[----:B0-----:R-:W0:Y:S03]  /*01c0*/  LDC.64 R4, c[0x0][0x240] ;  /* 0x00009000ff047b82 */ /* 0x001e260000000a00 */
[----:B------:R-:W3:Y:S01]  /*01d0*/  LDG.E R2, desc[UR4][R2.64] ;  /* 0x0000000402027981 */ /* 0x000ee2000c1e1900 */
[----:B-1----:R-:W-:Y:S01]  /*01e0*/  HFMA2.MMA R11, -RZ, RZ, 1.625, 0 ;  /* 0x3e800000ff0b7435 */ /* 0x002fe200000001ff */
[----:B--2---:R-:W-:-:S04]  /*01f0*/  FADD R16, R16, 9.9999997473787516356e-06 ;  /* 0x3727c5ac10107421 */ /* 0x004fc80000000000 */
[----:B------:R-:W1:Y:S02]  /*0200*/  MUFU.SQRT R12, R16 ;  /* 0x00000010000c7308 */ /* 0x000e640000002000 */
[C---:B-1----:R-:W-:Y:S02]  /*0210*/  FSETP.GT.AND P0, PT, R12.reuse, 8.50705917302346158658e+37, PT ;  /* 0x7e8000000c00780b */ /* 0x042fe40003f04000 */
[----:B------:R-:W-:-:S11]  /*0220*/  FSETP.GEU.AND P1, PT, R12, 1.175494350822287508e-38, PT ;  /* 0x008000000c00780b */ /* 0x000fd60003f2e000 */
[----:B------:R-:W-:-:S04]  /*0230*/  @P0 FMUL R12, R12, 0.25 ;  /* 0x3e8000000c0c0820 */ /* 0x000fc80000400000 */
[----:B------:R-:W-:-:S06]  /*0240*/  @!P1 FMUL R12, R12, 16777216 ;  /* 0x4b8000000c0c9820 */ /* 0x000fcc0000400000 */
[----:B------:R-:W1:Y:S01]  /*0250*/  MUFU.RCP R12, R12 ;  /* 0x0000000c000c7308 */ /* 0x000e620000001000 */
[----:B------:R-:W-:Y:S01]  /*0260*/  FSEL R11, R11, 1, P0 ;  /* 0x3f8000000b0b7808 */ /* 0x000fe20000000000 */
[----:B----4-:R-:W-:-:S04]  /*0270*/  FADD R7, R14, -R7 ;  /* 0x800000070e077221 */ /* 0x010fc80000000000 */
[----:B------:R-:W-:-:S04]  /*0280*/  @!P1 FMUL R11, R11, 16777216 ;  /* 0x4b8000000b0b9820 */ /* 0x000fc80000400000 */
[----:B-1----:R-:W-:-:S04]  /*0290*/  FMUL R6, R12, R11 ;  /* 0x0000000b0c067220 */ /* 0x002fc80000400000 */
[----:B------:R-:W-:-:S04]  /*02a0*/  FMUL R6, R7, R6 ;  /* 0x0000000607067220 */ /* 0x000fc80000400000 */
[----:B-----5:R-:W-:-:S04]  /*02b0*/  FFMA R9, R10, R6, R9 ;  /* 0x000000060a097223 */ /* 0x020fc80000000009 */
[----:B---3--:R-:W-:Y:S01]  /*02c0*/  FADD R6, R2, R9 ;  /* 0x0000000902067221 */ /* 0x008fe20000000000 */
[----:B------:R-:W-:Y:S01]  /*02d0*/  FSETP.GEU.AND P0, PT, R9, -R2, PT ;  /* 0x800000020900720b */ /* 0x000fe20003f0e000 */
[----:B0-----:R-:W-:-:S03]  /*02e0*/  IMAD.WIDE R2, R0, 0x4, R4 ;  /* 0x0000000400027825 */ /* 0x001fc600078e0204 */
[----:B------:R-:W-:-:S05]  /*02f0*/  FSEL R5, R6, RZ, P0 ;  /* 0x000000ff06057208 */ /* 0x000fca0000000000 */
[----:B------:R-:W-:Y:S01]  /*0300*/  STG.E desc[UR4][R2.64], R5 ;  /* 0x0000000502007986 */ /* 0x000fe2000c101904 */
[----:B------:R-:W-:Y:S05]  /*0310*/  EXIT ;  /* 0x000000000000794d */ /* 0x000fea0003800000 */
.L_x_0:
[----:B------:R-:W-:-:S00]  /*0320*/  BRA `(.L_x_0) ;  /* 0xfffffffc00fc7947 */ /* 0x000fc0000383ffff */
[----:B------:R-:W-:-:S00]  /*0330*/  NOP ;  /* 0x0000000000007918 */ /* 0x000fc00000000000 */
        /* <DEDUP_REMOVED lines=12> */
.L_x_1:


//--------------------- .nv.global.init           --------------------------
	.section	.nv.global.init,"aw",@progbits
.nv.global.init:
	.type		_$_str,@object
	.size		_$_str,(_$_str_$_2 - _$_str)
_$_str:
        /*0000*/ 	.byte	0x5f, 0x5f, 0x43, 0x55, 0x44, 0x41, 0x5f, 0x46, 0x54, 0x5a, 0x00
	.type		_$_str_$_2,@object
	.size		_$_str_$_2,(.L_1 - _$_str_$_2)
_$_str_$_2:
        /*000b*/ 	.byte	0x5f, 0x5f, 0x43, 0x55, 0x44, 0x41, 0x5f, 0x50, 0x52, 0x45, 0x43, 0x5f, 0x53, 0x51, 0x52, 0x54
        /*001b*/ 	.byte	0x00
.L_1:


//--------------------- .nv.constant0.triton_poi_fused__native_batch_norm_legit_no_training_add_relu_43 --------------------------
	.section	.nv.constant0.triton_poi_fused__native_batch_norm_legit_no_training_add_relu_43,"a",@progbits
	.sectionflags	@""
	.align	4
.nv.constant0.triton_poi_fused__native_batch_norm_legit_no_training_add_relu_43:
	.zero		588
